	.headerflags	@"EF_CUDA_TEXMODE_UNIFIED EF_CUDA_64BIT_ADDRESS EF_CUDA_ACCELERATORS EF_CUDA_SM90 EF_CUDA_VIRTUAL_SM(EF_CUDA_SM90)"
	.elftype	@"ET_EXEC"


//--------------------- .nv.info                  --------------------------
	.section	.nv.info,"",@"SHT_CUDA_INFO"
	.align	4


	//----- nvinfo : EIATTR_REGCOUNT
	.align		4
        /*0000*/ 	.byte	0x04, 0x2f
        /*0002*/ 	.short	(.L_3 - .L_2)
	.align		4
.L_2:
        /*0004*/ 	.word	index@(triton_poi_fused__native_batch_norm_legit_no_training_convolution_hardtanh_4)
        /*0008*/ 	.word	0x00000014


	//----- nvinfo : EIATTR_MIN_STACK_SIZE
	.align		4
.L_3:
        /*000c*/ 	.byte	0x04, 0x12
        /*000e*/ 	.short	(.L_5 - .L_4)
	.align		4
.L_4:
        /*0010*/ 	.word	index@(triton_poi_fused__native_batch_norm_legit_no_training_convolution_hardtanh_4)
        /*0014*/ 	.word	0x00000000


	//----- nvinfo : EIATTR_FRAME_SIZE
	.align		4
.L_5:
        /*0018*/ 	.byte	0x04, 0x11
        /*001a*/ 	.short	(.L_7 - .L_6)
	.align		4
.L_6:
        /*001c*/ 	.word	index@(triton_poi_fused__native_batch_norm_legit_no_training_convolution_hardtanh_4)
        /*0020*/ 	.word	0x00000000


	//----- nvinfo : EIATTR_MIN_STACK_SIZE
	.align		4
.L_7:
        /*0024*/ 	.byte	0x04, 0x12
        /*0026*/ 	.short	(.L_9 - .L_8)
	.align		4
.L_8:
        /*0028*/ 	.word	index@(triton_poi_fused__native_batch_norm_legit_no_training_convolution_hardtanh_4)
        /*002c*/ 	.word	0x00000000
.L_9:


//--------------------- .nv.info.triton_poi_fused__native_batch_norm_legit_no_training_convolution_hardtanh_4 --------------------------
	.section	.nv.info.triton_poi_fused__native_batch_norm_legit_no_training_convolution_hardtanh_4,"",@"SHT_CUDA_INFO"
	.sectionflags	@""
	.align	4


	//----- nvinfo : EIATTR_CUDA_API_VERSION
	.align		4
        /*0000*/ 	.byte	0x04, 0x37
        /*0002*/ 	.short	(.L_11 - .L_10)
.L_10:
        /*0004*/ 	.word	0x0000007c


	//----- nvinfo : EIATTR_KPARAM_INFO
	.align		4
.L_11:
        /*0008*/ 	.byte	0x04, 0x17
        /*000a*/ 	.short	(.L_13 - .L_12)
.L_12:
        /*000c*/ 	.word	0x00000000
        /*0010*/ 	.short	0x0007
        /*0012*/ 	.short	0x0038
        /*0014*/ 	.byte	0x00, 0xf0, 0x11, 0x00


	//----- nvinfo : EIATTR_KPARAM_INFO
	.align		4
.L_13:
        /*0018*/ 	.byte	0x04, 0x17
        /*001a*/ 	.short	(.L_15 - .L_14)
.L_14:
        /*001c*/ 	.word	0x00000000
        /*0020*/ 	.short	0x0006
        /*0022*/ 	.short	0x0030
        /*0024*/ 	.byte	0x00, 0xf4, 0x21, 0x00


	//----- nvinfo : EIATTR_KPARAM_INFO
	.align		4
.L_15:
        /*0028*/ 	.byte	0x04, 0x17
        /*002a*/ 	.short	(.L_17 - .L_16)
.L_16:
        /*002c*/ 	.word	0x00000000
        /*0030*/ 	.short	0x0005
        /*0032*/ 	.short	0x0028
        /*0034*/ 	.byte	0x00, 0xf4, 0x21, 0x00


	//----- nvinfo : EIATTR_KPARAM_INFO
	.align		4
.L_17:
        /*0038*/ 	.byte	0x04, 0x17
        /*003a*/ 	.short	(.L_19 - .L_18)
.L_18:
        /*003c*/ 	.word	0x00000000
        /*0040*/ 	.short	0x0004
        /*0042*/ 	.short	0x0020
        /*0044*/ 	.byte	0x00, 0xf4, 0x21, 0x00


	//----- nvinfo : EIATTR_KPARAM_INFO
	.align		4
.L_19:
        /*0048*/ 	.byte	0x04, 0x17
        /*004a*/ 	.short	(.L_21 - .L_20)
.L_20:
        /*004c*/ 	.word	0x00000000
        /*0050*/ 	.short	0x0003
        /*0052*/ 	.short	0x0018
        /*0054*/ 	.byte	0x00, 0xf4, 0x21, 0x00


	//----- nvinfo : EIATTR_KPARAM_INFO
	.align		4
.L_21:
        /*0058*/ 	.byte	0x04, 0x17
        /*005a*/ 	.short	(.L_23 - .L_22)
.L_22:
        /*005c*/ 	.word	0x00000000
        /*0060*/ 	.short	0x0002
        /*0062*/ 	.short	0x0010
        /*0064*/ 	.byte	0x00, 0xf4, 0x21, 0x00


	//----- nvinfo : EIATTR_KPARAM_INFO
	.align		4
.L_23:
        /*0068*/ 	.byte	0x04, 0x17
        /*006a*/ 	.short	(.L_25 - .L_24)
.L_24:
        /*006c*/ 	.word	0x00000000
        /*0070*/ 	.short	0x0001
        /*0072*/ 	.short	0x0008
        /*0074*/ 	.byte	0x00, 0xf4, 0x21, 0x00


	//----- nvinfo : EIATTR_KPARAM_INFO
	.align		4
.L_25:
        /*0078*/ 	.byte	0x04, 0x17
        /*007a*/ 	.short	(.L_27 - .L_26)
.L_26:
        /*007c*/ 	.word	0x00000000
        /*0080*/ 	.short	0x0000
        /*0082*/ 	.short	0x0000
        /*0084*/ 	.byte	0x00, 0xf4, 0x21, 0x00


	//----- nvinfo : EIATTR_SPARSE_MMA_MASK
	.align		4
.L_27:
        /*0088*/ 	.byte	0x03, 0x50
        /*008a*/ 	.short	0x0000


	//----- nvinfo : EIATTR_MAXREG_COUNT
	.align		4
        /*008c*/ 	.byte	0x03, 0x1b
        /*008e*/ 	.short	0x00ff


	//----- nvinfo : EIATTR_EXIT_INSTR_OFFSETS
	.align		4
        /*0090*/ 	.byte	0x04, 0x1c
        /*0092*/ 	.short	(.L_29 - .L_28)


	//   ....[0]....
.L_28:
        /*0094*/ 	.word	0x00000410


	//----- nvinfo : EIATTR_REQNTID
	.align		4
.L_29:
        /*0098*/ 	.byte	0x04, 0x10
        /*009a*/ 	.short	(.L_31 - .L_30)
.L_30:
        /*009c*/ 	.word	0x00000100
        /*00a0*/ 	.word	0x00000001
        /*00a4*/ 	.word	0x00000001


	//----- nvinfo : EIATTR_CBANK_PARAM_SIZE
	.align		4
.L_31:
        /*00a8*/ 	.byte	0x03, 0x19
        /*00aa*/ 	.short	0x003c


	//----- nvinfo : EIATTR_PARAM_CBANK
	.align		4
        /*00ac*/ 	.byte	0x04, 0x0a
        /*00ae*/ 	.short	(.L_33 - .L_32)
	.align		4
.L_32:
        /*00b0*/ 	.word	index@(.nv.constant0.triton_poi_fused__native_batch_norm_legit_no_training_convolution_hardtanh_4)
        /*00b4*/ 	.short	0x0210
        /*00b6*/ 	.short	0x003c


	//----- nvinfo : EIATTR_SW_WAR
	.align		4
.L_33:
        /*00b8*/ 	.byte	0x04, 0x36
        /*00ba*/ 	.short	(.L_35 - .L_34)
.L_34:
        /*00bc*/ 	.word	0x00000008
.L_35:


//--------------------- .nv.callgraph             --------------------------
	.section	.nv.callgraph,"",@"SHT_CUDA_CALLGRAPH"
	.align	4
	.sectionentsize	8
	.align		4
        /*0000*/ 	.word	0x00000000
	.align		4
        /*0004*/ 	.word	0xffffffff
	.align		4
        /*0008*/ 	.word	0x00000000
	.align		4
        /*000c*/ 	.word	0xfffffffe
	.align		4
        /*0010*/ 	.word	0x00000000
	.align		4
        /*0014*/ 	.word	0xfffffffd
	.align		4
        /*0018*/ 	.word	0x00000000
	.align		4
        /*001c*/ 	.word	0xfffffffc


//--------------------- .nv.constant4             --------------------------
	.section	.nv.constant4,"a",@progbits
	.align	8
	.align		8
.nv.constant4:
        /*0000*/ 	.dword	_$_str
	.align		8
        /*0008*/ 	.dword	_$_str_$_2


//--------------------- .text.triton_poi_fused__native_batch_norm_legit_no_training_convolution_hardtanh_4 --------------------------
	.section	.text.triton_poi_fused__native_batch_norm_legit_no_training_convolution_hardtanh_4,"ax",@progbits
	.align	128
        .global         triton_poi_fused__native_batch_norm_legit_no_training_convolution_hardtanh_4
        .type           triton_poi_fused__native_batch_norm_legit_no_training_convolution_hardtanh_4,@function
        .size           triton_poi_fused__native_batch_norm_legit_no_training_convolution_hardtanh_4,(.L_x_1 - triton_poi_fused__native_batch_norm_legit_no_training_convolution_hardtanh_4)
        .other          triton_poi_fused__native_batch_norm_legit_no_training_convolution_hardtanh_4,@"STO_CUDA_ENTRY STV_DEFAULT"
triton_poi_fused__native_batch_norm_legit_no_training_convolution_hardtanh_4:
.text.triton_poi_fused__native_batch_norm_legit_no_training_convolution_hardtanh_4:
[----:B------:R-:W-:Y:S01]  /*0000*/  LDC R1, c[0x0][0x28] ;  /* 0x00000a00ff017b82 */ /* 0x000fe20000000800 */
[----:B------:R-:W1:Y:S07]  /*0010*/  S2R R0, SR_TID.X ;  /* 0x0000000000007919 */ /* 0x000e6e0000002100 */
[----:B------:R-:W2:Y:S01]  /*0020*/  LDC.64 R12, c[0x0][0x228] ;  /* 0x00008a00ff0c7b82 */ /* 0x000ea20000000a00 */
[----:B------:R-:W-:Y:S01]  /*0030*/  ULDC.64 UR4, c[0x0][0x208] ;  /* 0x0000820000047ab9 */ /* 0x000fe20000000a00 */
[----:B------:R-:W3:Y:S06]  /*0040*/  S2R R5, SR_CTAID.X ;  /* 0x0000000000057919 */ /* 0x000eec0000002500 */
[----:B------:R-:W4:Y:S08]  /*0050*/  LDC.64 R8, c[0x0][0x218] ;  /* 0x00008600ff087b82 */ /* 0x000f300000000a00 */
[----:B------:R-:W5:Y:S08]  /*0060*/  LDC.64 R10, c[0x0][0x220] ;  /* 0x00008800ff0a7b82 */ /* 0x000f700000000a00 */
[----:B------:R-:W4:Y:S01]  /*0070*/  LDC.64 R14, c[0x0][0x230] ;  /* 0x00008c00ff0e7b82 */ /* 0x000f220000000a00 */
[----:B-1----:R-:W-:Y:S01]  /*0080*/  IMAD.SHL.U32 R0, R0, 0x2, RZ ;  /* 0x0000000200007824 */ /* 0x002fe200078e00ff */
[----:B---3--:R-:W-:-:S04]  /*0090*/  SHF.R.S32.HI R3, RZ, 0x16, R5 ;  /* 0x00000016ff037819 */ /* 0x008fc80000011405 */
[----:B------:R-:W-:Y:S02]  /*00a0*/  LOP3.LUT R0, R0, 0x1fe, RZ, 0xc0, !PT ;  /* 0x000001fe00007812 */ /* 0x000fe400078ec0ff */
[----:B------:R-:W-:-:S03]  /*00b0*/  SGXT R3, R3, 0x1 ;  /* 0x000000010303781a */ /* 0x000fc60000000200 */
[----:B------:R-:W-:Y:S02]  /*00c0*/  IMAD R0, R5, 0x200, R0 ;  /* 0x0000020005007824 */ /* 0x000fe400078e0200 */
[----:B------:R-:W1:Y:S03]  /*00d0*/  LDC.64 R4, c[0x0][0x238] ;  /* 0x00008e00ff047b82 */ /* 0x000e660000000a00 */
[----:B------:R-:W-:-:S04]  /*00e0*/  LEA.HI R3, R3, R0, RZ, 0xe ;  /* 0x0000000003037211 */ /* 0x000fc800078f70ff */
[----:B------:R-:W-:-:S04]  /*00f0*/  SHF.R.S32.HI R3, RZ, 0xe, R3 ;  /* 0x0000000eff037819 */ /* 0x000fc80000011403 */
[----:B------:R-:W-:-:S04]  /*0100*/  LEA.HI R2, R3, R3, RZ, 0x8 ;  /* 0x0000000303027211 */ /* 0x000fc800078f40ff */
[----:B------:R-:W-:-:S04]  /*0110*/  LOP3.LUT R2, R2, 0xffffff00, RZ, 0xc0, !PT ;  /* 0xffffff0002027812 */ /* 0x000fc800078ec0ff */
[----:B------:R-:W-:Y:S02]  /*0120*/  IADD3 R17, R3, -R2, RZ ;  /* 0x8000000203117210 */ /* 0x000fe40007ffe0ff */
[----:B------:R-:W3:Y:S03]  /*0130*/  LDC.64 R2, c[0x0][0x210] ;  /* 0x00008400ff027b82 */ /* 0x000ee60000000a00 */
[----:B--2---:R-:W-:-:S05]  /*0140*/  IMAD.WIDE R12, R17, 0x4, R12 ;  /* 0x00000004110c7825 */ /* 0x004fca00078e020c */
[----:B------:R2:W2:Y:S01]  /*0150*/  LDG.E.EL R16, desc[UR4][R12.64] ;  /* 0x000000040c107981 */ /* 0x0004a2000c2e1900 */
[----:B----4-:R-:W-:-:S04]  /*0160*/  IMAD.WIDE R8, R17, 0x4, R8 ;  /* 0x0000000411087825 */ /* 0x010fc800078e0208 */
[----:B-----5:R-:W-:Y:S02]  /*0170*/  IMAD.WIDE R10, R17, 0x4, R10 ;  /* 0x00000004110a7825 */ /* 0x020fe400078e020a */
[----:B------:R4:W5:Y:S04]  /*0180*/  LDG.E.EL R8, desc[UR4][R8.64] ;  /* 0x0000000408087981 */ /* 0x000968000c2e1900 */
[----:B------:R-:W5:Y:S01]  /*0190*/  LDG.E.EL R10, desc[UR4][R10.64] ;  /* 0x000000040a0a7981 */ /* 0x000f62000c2e1900 */
[----:B---3--:R-:W-:-:S05]  /*01a0*/  IMAD.WIDE R2, R0, 0x4, R2 ;  /* 0x0000000400027825 */ /* 0x008fca00078e0202 */
[----:B------:R-:W5:Y:S01]  /*01b0*/  LDG.E.64 R6, desc[UR4][R2.64] ;  /* 0x0000000402067981 */ /* 0x000f62000c1e1b00 */
[----:B0-2---:R-:W-:-:S04]  /*01c0*/  IMAD.WIDE R12, R17, 0x4, R14 ;  /* 0x00000004110c7825 */ /* 0x005fc800078e020e */
[----:B-1----:R-:W-:Y:S02]  /*01d0*/  IMAD.WIDE R4, R17, 0x4, R4 ;  /* 0x0000000411047825 */ /* 0x002fe400078e0204 */
[----:B------:R-:W2:Y:S04]  /*01e0*/  LDG.E.EL R12, desc[UR4][R12.64] ;  /* 0x000000040c0c7981 */ /* 0x000ea8000c2e1900 */
[----:B------:R0:W2:Y:S01]  /*01f0*/  LDG.E.EL R15, desc[UR4][R4.64] ;  /* 0x00000004040f7981 */ /* 0x0000a2000c2e1900 */
[----:B----4-:R-:W-:Y:S01]  /*0200*/  HFMA2.MMA R9, -RZ, RZ, 1.625, 0 ;  /* 0x3e800000ff097435 */ /* 0x010fe200000001ff */
[----:B------:R-:W-:-:S04]  /*0210*/  FADD R16, R16, 9.9999997473787516356e-06 ;  /* 0x3727c5ac10107421 */ /* 0x000fc80000000000 */
[----:B------:R-:W1:Y:S02]  /*0220*/  MUFU.SQRT R14, R16 ;  /* 0x00000010000e7308 */ /* 0x000e640000002000 */
[C---:B-1----:R-:W-:Y:S02]  /*0230*/  FSETP.GT.AND P0, PT, R14.reuse, 8.50705917302346158658e+37, PT ;  /* 0x7e8000000e00780b */ /* 0x042fe40003f04000 */
[----:B------:R-:W-:-:S11]  /*0240*/  FSETP.GEU.AND P1, PT, R14, 1.175494350822287508e-38, PT ;  /* 0x008000000e00780b */ /* 0x000fd60003f2e000 */
[----:B------:R-:W-:-:S04]  /*0250*/  @P0 FMUL R14, R14, 0.25 ;  /* 0x3e8000000e0e0820 */ /* 0x000fc80000400000 */
[----:B------:R-:W-:-:S06]  /*0260*/  @!P1 FMUL R14, R14, 16777216 ;  /* 0x4b8000000e0e9820 */ /* 0x000fcc0000400000 */
[----:B------:R-:W1:Y:S01]  /*0270*/  MUFU.RCP R14, R14 ;  /* 0x0000000e000e7308 */ /* 0x000e620000001000 */
[----:B------:R-:W-:Y:S01]  /*0280*/  FSEL R9, R9, 1, P0 ;  /* 0x3f80000009097808 */ /* 0x000fe20000000000 */
[--C-:B-----5:R-:W-:Y:S01]  /*0290*/  FADD R6, R6, R8.reuse ;  /* 0x0000000806067221 */ /* 0x120fe20000000000 */
[----:B------:R-:W-:-:S03]  /*02a0*/  FADD R7, R7, R8 ;  /* 0x0000000807077221 */ /* 0x000fc60000000000 */
[----:B------:R-:W-:Y:S01]  /*02b0*/  @!P1 FMUL R9, R9, 16777216 ;  /* 0x4b80000009099820 */ /* 0x000fe20000400000 */
[C---:B0-----:R-:W-:Y:S01]  /*02c0*/  FADD R4, -R10.reuse, R6 ;  /* 0x000000060a047221 */ /* 0x041fe20000000100 */
[----:B------:R-:W-:Y:S02]  /*02d0*/  FADD R10, -R10, R7 ;  /* 0x000000070a0a7221 */ /* 0x000fe40000000100 */
[----:B-1----:R-:W-:-:S04]  /*02e0*/  FMUL R9, R14, R9 ;  /* 0x000000090e097220 */ /* 0x002fc80000400000 */
[-C--:B------:R-:W-:Y:S01]  /*02f0*/  FMUL R8, R4, R9.reuse ;  /* 0x0000000904087220 */ /* 0x080fe20000400000 */
[----:B------:R-:W-:Y:S01]  /*0300*/  FMUL R10, R10, R9 ;  /* 0x000000090a0a7220 */ /* 0x000fe20000400000 */
[----:B------:R-:W0:Y:S02]  /*0310*/  LDC.64 R4, c[0x0][0x240] ;  /* 0x00009000ff047b82 */ /* 0x000e240000000a00 */
[C-C-:B--2---:R-:W-:Y:S01]  /*0320*/  FFMA R8, R12.reuse, R8, R15.reuse ;  /* 0x000000080c087223 */ /* 0x144fe2000000000f */
[----:B------:R-:W-:-:S04]  /*0330*/  FFMA R10, R12, R10, R15 ;  /* 0x0000000a0c0a7223 */ /* 0x000fc8000000000f */
[----:B------:R-:W-:Y:S02]  /*0340*/  FSETP.GTU.AND P0, PT, R8, RZ, PT ;  /* 0x000000ff0800720b */ /* 0x000fe40003f0c000 */
[----:B------:R-:W-:Y:S02]  /*0350*/  FSETP.GTU.AND P1, PT, R10, RZ, PT ;  /* 0x000000ff0a00720b */ /* 0x000fe40003f2c000 */
[----:B------:R-:W-:Y:S02]  /*0360*/  FSEL R8, R8, RZ, P0 ;  /* 0x000000ff08087208 */ /* 0x000fe40000000000 */
[----:B------:R-:W-:Y:S02]  /*0370*/  FSEL R9, R10, RZ, P1 ;  /* 0x000000ff0a097208 */ /* 0x000fe40000800000 */
[----:B------:R-:W-:Y:S02]  /*0380*/  FSETP.GEU.AND P2, PT, R8, 6, PT ;  /* 0x40c000000800780b */ /* 0x000fe40003f4e000 */
[----:B------:R-:W-:-:S02]  /*0390*/  FSETP.GEU.AND P3, PT, R9, 6, PT ;  /* 0x40c000000900780b */ /* 0x000fc40003f6e000 */
[----:B------:R-:W-:Y:S02]  /*03a0*/  FSETP.NAN.AND P0, PT, R8, R8, PT ;  /* 0x000000080800720b */ /* 0x000fe40003f08000 */
[----:B------:R-:W-:Y:S01]  /*03b0*/  FSETP.NAN.AND P1, PT, R9, R9, PT ;  /* 0x000000090900720b */ /* 0x000fe20003f28000 */
[----:B0-----:R-:W-:-:S06]  /*03c0*/  IMAD.WIDE R4, R0, 0x4, R4 ;  /* 0x0000000400047825 */ /* 0x001fcc00078e0204 */
[----:B------:R-:W-:Y:S02]  /*03d0*/  @P2 SEL R8, R8, 0x40c00000, P0 ;  /* 0x40c0000008082807 */ /* 0x000fe40000000000 */
[----:B------:R-:W-:Y:S01]  /*03e0*/  @P3 SEL R9, R9, 0x40c00000, P1 ;  /* 0x40c0000009093807 */ /* 0x000fe20000800000 */
[----:B------:R-:W-:Y:S04]  /*03f0*/  STG.E.64 desc[UR4][R2.64], R6 ;  /* 0x0000000602007986 */ /* 0x000fe8000c101b04 */
[----:B------:R-:W-:Y:S01]  /*0400*/  STG.E.64 desc[UR4][R4.64], R8 ;  /* 0x0000000804007986 */ /* 0x000fe2000c101b04 */
[----:B------:R-:W-:Y:S05]  /*0410*/  EXIT ;  /* 0x000000000000794d */ /* 0x000fea0003800000 */
.L_x_0:
[----:B------:R-:W-:-:S00]  /*0420*/  BRA `(.L_x_0) ;  /* 0xfffffffc00fc7947 */ /* 0x000fc0000383ffff */
[----:B------:R-:W-:-:S00]  /*0430*/  NOP ;  /* 0x0000000000007918 */ /* 0x000fc00000000000 */
        /* <DEDUP_REMOVED lines=12> */
.L_x_1:


//--------------------- .nv.global.init           --------------------------
	.section	.nv.global.init,"aw",@progbits
.nv.global.init:
	.type		_$_str,@object
	.size		_$_str,(_$_str_$_2 - _$_str)
_$_str:
        /*0000*/ 	.byte	0x5f, 0x5f, 0x43, 0x55, 0x44, 0x41, 0x5f, 0x46, 0x54, 0x5a, 0x00
	.type		_$_str_$_2,@object
	.size		_$_str_$_2,(.L_1 - _$_str_$_2)
_$_str_$_2:
        /*000b*/ 	.byte	0x5f, 0x5f, 0x43, 0x55, 0x44, 0x41, 0x5f, 0x50, 0x52, 0x45, 0x43, 0x5f, 0x53, 0x51, 0x52, 0x54
        /*001b*/ 	.byte	0x00
.L_1:


//--------------------- .nv.constant0.triton_poi_fused__native_batch_norm_legit_no_training_convolution_hardtanh_4 --------------------------
	.section	.nv.constant0.triton_poi_fused__native_batch_norm_legit_no_training_convolution_hardtanh_4,"a",@progbits
	.sectionflags	@""
	.align	4
.nv.constant0.triton_poi_fused__native_batch_norm_legit_no_training_convolution_hardtanh_4:
	.zero		588
